	.headerflags	@"EF_CUDA_TEXMODE_UNIFIED EF_CUDA_64BIT_ADDRESS EF_CUDA_ACCELERATORS EF_CUDA_SM90 EF_CUDA_VIRTUAL_SM(EF_CUDA_SM90)"
	.elftype	@"ET_EXEC"


//--------------------- .nv.info                  --------------------------
	.section	.nv.info,"",@"SHT_CUDA_INFO"
	.align	4


	//----- nvinfo : EIATTR_REGCOUNT
	.align		4
        /*0000*/ 	.byte	0x04, 0x2f
        /*0002*/ 	.short	(.L_1 - .L_0)
	.align		4
.L_0:
        /*0004*/ 	.word	index@(triton_poi_fused_max_pool2d_with_indices_11)
        /*0008*/ 	.word	0x00000017


	//----- nvinfo : EIATTR_MIN_STACK_SIZE
	.align		4
.L_1:
        /*000c*/ 	.byte	0x04, 0x12
        /*000e*/ 	.short	(.L_3 - .L_2)
	.align		4
.L_2:
        /*0010*/ 	.word	index@(triton_poi_fused_max_pool2d_with_indices_11)
        /*0014*/ 	.word	0x00000000


	//----- nvinfo : EIATTR_FRAME_SIZE
	.align		4
.L_3:
        /*0018*/ 	.byte	0x04, 0x11
        /*001a*/ 	.short	(.L_5 - .L_4)
	.align		4
.L_4:
        /*001c*/ 	.word	index@(triton_poi_fused_max_pool2d_with_indices_11)
        /*0020*/ 	.word	0x00000000


	//----- nvinfo : EIATTR_MIN_STACK_SIZE
	.align		4
.L_5:
        /*0024*/ 	.byte	0x04, 0x12
        /*0026*/ 	.short	(.L_7 - .L_6)
	.align		4
.L_6:
        /*0028*/ 	.word	index@(triton_poi_fused_max_pool2d_with_indices_11)
        /*002c*/ 	.word	0x00000000
.L_7:


//--------------------- .nv.info.triton_poi_fused_max_pool2d_with_indices_11 --------------------------
	.section	.nv.info.triton_poi_fused_max_pool2d_with_indices_11,"",@"SHT_CUDA_INFO"
	.sectionflags	@""
	.align	4


	//----- nvinfo : EIATTR_CUDA_API_VERSION
	.align		4
        /*0000*/ 	.byte	0x04, 0x37
        /*0002*/ 	.short	(.L_9 - .L_8)
.L_8:
        /*0004*/ 	.word	0x0000007c


	//----- nvinfo : EIATTR_KPARAM_INFO
	.align		4
.L_9:
        /*0008*/ 	.byte	0x04, 0x17
        /*000a*/ 	.short	(.L_11 - .L_10)
.L_10:
        /*000c*/ 	.word	0x00000000
        /*0010*/ 	.short	0x0003
        /*0012*/ 	.short	0x0018
        /*0014*/ 	.byte	0x00, 0xf0, 0x11, 0x00


	//----- nvinfo : EIATTR_KPARAM_INFO
	.align		4
.L_11:
        /*0018*/ 	.byte	0x04, 0x17
        /*001a*/ 	.short	(.L_13 - .L_12)
.L_12:
        /*001c*/ 	.word	0x00000000
        /*0020*/ 	.short	0x0002
        /*0022*/ 	.short	0x0010
        /*0024*/ 	.byte	0x00, 0xf4, 0x21, 0x00


	//----- nvinfo : EIATTR_KPARAM_INFO
	.align		4
.L_13:
        /*0028*/ 	.byte	0x04, 0x17
        /*002a*/ 	.short	(.L_15 - .L_14)
.L_14:
        /*002c*/ 	.word	0x00000000
        /*0030*/ 	.short	0x0001
        /*0032*/ 	.short	0x0008
        /*0034*/ 	.byte	0x00, 0xf4, 0x21, 0x00


	//----- nvinfo : EIATTR_KPARAM_INFO
	.align		4
.L_15:
        /*0038*/ 	.byte	0x04, 0x17
        /*003a*/ 	.short	(.L_17 - .L_16)
.L_16:
        /*003c*/ 	.word	0x00000000
        /*0040*/ 	.short	0x0000
        /*0042*/ 	.short	0x0000
        /*0044*/ 	.byte	0x00, 0xf4, 0x21, 0x00


	//----- nvinfo : EIATTR_SPARSE_MMA_MASK
	.align		4
.L_17:
        /*0048*/ 	.byte	0x03, 0x50
        /*004a*/ 	.short	0x0000


	//----- nvinfo : EIATTR_MAXREG_COUNT
	.align		4
        /*004c*/ 	.byte	0x03, 0x1b
        /*004e*/ 	.short	0x00ff


	//----- nvinfo : EIATTR_EXIT_INSTR_OFFSETS
	.align		4
        /*0050*/ 	.byte	0x04, 0x1c
        /*0052*/ 	.short	(.L_19 - .L_18)


	//   ....[0]....
.L_18:
        /*0054*/ 	.word	0x000004e0


	//   ....[1]....
        /*0058*/ 	.word	0x00000500


	//----- nvinfo : EIATTR_REQNTID
	.align		4
.L_19:
        /*005c*/ 	.byte	0x04, 0x10
        /*005e*/ 	.short	(.L_21 - .L_20)
.L_20:
        /*0060*/ 	.word	0x00000080
        /*0064*/ 	.word	0x00000001
        /*0068*/ 	.word	0x00000001


	//----- nvinfo : EIATTR_CBANK_PARAM_SIZE
	.align		4
.L_21:
        /*006c*/ 	.byte	0x03, 0x19
        /*006e*/ 	.short	0x001c


	//----- nvinfo : EIATTR_PARAM_CBANK
	.align		4
        /*0070*/ 	.byte	0x04, 0x0a
        /*0072*/ 	.short	(.L_23 - .L_22)
	.align		4
.L_22:
        /*0074*/ 	.word	index@(.nv.constant0.triton_poi_fused_max_pool2d_with_indices_11)
        /*0078*/ 	.short	0x0210
        /*007a*/ 	.short	0x001c


	//----- nvinfo : EIATTR_SW_WAR
	.align		4
.L_23:
        /*007c*/ 	.byte	0x04, 0x36
        /*007e*/ 	.short	(.L_25 - .L_24)
.L_24:
        /*0080*/ 	.word	0x00000008
.L_25:


//--------------------- .nv.callgraph             --------------------------
	.section	.nv.callgraph,"",@"SHT_CUDA_CALLGRAPH"
	.align	4
	.sectionentsize	8
	.align		4
        /*0000*/ 	.word	0x00000000
	.align		4
        /*0004*/ 	.word	0xffffffff
	.align		4
        /*0008*/ 	.word	0x00000000
	.align		4
        /*000c*/ 	.word	0xfffffffe
	.align		4
        /*0010*/ 	.word	0x00000000
	.align		4
        /*0014*/ 	.word	0xfffffffd
	.align		4
        /*0018*/ 	.word	0x00000000
	.align		4
        /*001c*/ 	.word	0xfffffffc


//--------------------- .text.triton_poi_fused_max_pool2d_with_indices_11 --------------------------
	.section	.text.triton_poi_fused_max_pool2d_with_indices_11,"ax",@progbits
	.align	128
        .global         triton_poi_fused_max_pool2d_with_indices_11
        .type           triton_poi_fused_max_pool2d_with_indices_11,@function
        .size           triton_poi_fused_max_pool2d_with_indices_11,(.L_x_1 - triton_poi_fused_max_pool2d_with_indices_11)
        .other          triton_poi_fused_max_pool2d_with_indices_11,@"STO_CUDA_ENTRY STV_DEFAULT"
triton_poi_fused_max_pool2d_with_indices_11:
.text.triton_poi_fused_max_pool2d_with_indices_11:
[----:B------:R-:W0:Y:S02]  /*0000*/  LDC R1, c[0x0][0x28] ;  /* 0x00000a00ff017b82 */ /* 0x000e240000000800 */
[----:B------:R-:W1:Y:S01]  /*0010*/  S2R R0, SR_TID.X ;  /* 0x0000000000007919 */ /* 0x000e620000002100 */
[----:B------:R-:W-:Y:S01]  /*0020*/  ULDC.64 UR4, c[0x0][0x208] ;  /* 0x0000820000047ab9 */ /* 0x000fe20000000a00 */
[----:B------:R-:W2:Y:S01]  /*0030*/  S2R R3, SR_CTAID.X ;  /* 0x0000000000037919 */ /* 0x000ea20000002500 */
[----:B------:R-:W-:Y:S01]  /*0040*/  CS2R R18, SRZ ;  /* 0x0000000000127805 */ /* 0x000fe2000001ff00 */
[----:B------:R-:W-:Y:S01]  /*0050*/  IMAD.MOV.U32 R20, RZ, RZ, RZ ;  /* 0x000000ffff147224 */ /* 0x000fe200078e00ff */
[----:B------:R-:W-:Y:S01]  /*0060*/  ULDC.64 UR6, c[0x0][0x220] ;  /* 0x0000880000067ab9 */ /* 0x000fe20000000a00 */
[----:B-1----:R-:W-:Y:S01]  /*0070*/  IMAD.SHL.U32 R0, R0, 0x2, RZ ;  /* 0x0000000200007824 */ /* 0x002fe200078e00ff */
[----:B--2---:R-:W-:-:S04]  /*0080*/  SHF.R.S32.HI R7, RZ, 0x17, R3 ;  /* 0x00000017ff077819 */ /* 0x004fc80000011403 */
[----:B------:R-:W-:Y:S02]  /*0090*/  LOP3.LUT R0, R0, 0xfe, RZ, 0xc0, !PT ;  /* 0x000000fe00007812 */ /* 0x000fe400078ec0ff */
[----:B------:R-:W-:-:S03]  /*00a0*/  SGXT R7, R7, 0x1 ;  /* 0x000000010707781a */ /* 0x000fc60000000200 */
[----:B------:R-:W-:Y:S02]  /*00b0*/  IMAD R0, R3, 0x100, R0 ;  /* 0x0000010003007824 */ /* 0x000fe400078e0200 */
[----:B------:R-:W1:Y:S02]  /*00c0*/  LDC.64 R2, c[0x0][0x210] ;  /* 0x00008400ff027b82 */ /* 0x000e640000000a00 */
[C---:B------:R-:W-:Y:S01]  /*00d0*/  VIADD R4, R0.reuse, 0x1 ;  /* 0x0000000100047836 */ /* 0x040fe20000000000 */
[----:B------:R-:W-:Y:S02]  /*00e0*/  SHF.R.S32.HI R5, RZ, 0x1f, R0 ;  /* 0x0000001fff057819 */ /* 0x000fe40000011400 */
[----:B------:R-:W-:Y:S02]  /*00f0*/  ISETP.GE.AND P0, PT, R0, 0x800, PT ;  /* 0x000008000000780c */ /* 0x000fe40003f06270 */
[----:B------:R-:W-:Y:S02]  /*0100*/  LEA.HI R5, R5, R0, RZ, 0x2 ;  /* 0x0000000005057211 */ /* 0x000fe400078f10ff */
[----:B------:R-:W-:-:S03]  /*0110*/  LEA.HI R7, R7, R4, RZ, 0x2 ;  /* 0x0000000407077211 */ /* 0x000fc600078f10ff */
[----:B------:R-:W-:Y:S01]  /*0120*/  IMAD.SHL.U32 R6, R5, 0x4, RZ ;  /* 0x0000000405067824 */ /* 0x000fe200078e00ff */
[----:B------:R-:W-:Y:S02]  /*0130*/  LOP3.LUT R7, R7, 0x7ffffffc, RZ, 0xc0, !PT ;  /* 0x7ffffffc07077812 */ /* 0x000fe400078ec0ff */
[----:B------:R-:W-:Y:S02]  /*0140*/  LOP3.LUT R5, R5, 0x7ffffffc, RZ, 0xc0, !PT ;  /* 0x7ffffffc05057812 */ /* 0x000fe400078ec0ff */
[----:B------:R-:W-:Y:S01]  /*0150*/  LOP3.LUT R9, R6, 0xfffffff0, RZ, 0xc0, !PT ;  /* 0xfffffff006097812 */ /* 0x000fe200078ec0ff */
[----:B------:R-:W-:Y:S02]  /*0160*/  IMAD.IADD R7, R4, 0x1, -R7 ;  /* 0x0000000104077824 */ /* 0x000fe400078e0a07 */
[----:B------:R-:W-:Y:S02]  /*0170*/  IMAD.IADD R8, R0, 0x1, -R5 ;  /* 0x0000000100087824 */ /* 0x000fe400078e0a05 */
[--C-:B------:R-:W-:Y:S01]  /*0180*/  IMAD R17, R7, 0x2, R9.reuse ;  /* 0x0000000207117824 */ /* 0x100fe200078e0209 */
[----:B------:R-:W-:Y:S01]  /*0190*/  CS2R R6, SRZ ;  /* 0x0000000000067805 */ /* 0x000fe2000001ff00 */
[----:B------:R-:W-:-:S02]  /*01a0*/  IMAD R9, R8, 0x2, R9 ;  /* 0x0000000208097824 */ /* 0x000fc400078e0209 */
[----:B-1----:R-:W-:-:S04]  /*01b0*/  IMAD.WIDE R4, R17, 0x4, R2 ;  /* 0x0000000411047825 */ /* 0x002fc800078e0202 */
[----:B------:R-:W-:Y:S01]  /*01c0*/  VIADD R15, R17, 0x8 ;  /* 0x00000008110f7836 */ /* 0x000fe20000000000 */
[----:B------:R-:W2:Y:S01]  /*01d0*/  @!P0 LDG.E.EL R6, desc[UR4][R4.64] ;  /* 0x0000000404068981 */ /* 0x000ea2000c2e1900 */
[----:B------:R-:W-:-:S03]  /*01e0*/  IMAD.WIDE R10, R9, 0x4, R2 ;  /* 0x00000004090a7825 */ /* 0x000fc600078e0202 */
[----:B------:R1:W2:Y:S01]  /*01f0*/  @!P0 LDG.E.EL R7, desc[UR4][R4.64+0x4] ;  /* 0x0000040404078981 */ /* 0x0002a2000c2e1900 */
[----:B------:R-:W-:Y:S02]  /*0200*/  IMAD.MOV.U32 R8, RZ, RZ, RZ ;  /* 0x000000ffff087224 */ /* 0x000fe400078e00ff */
[--C-:B------:R-:W-:Y:S01]  /*0210*/  IMAD.WIDE R14, R15, 0x4, R2.reuse ;  /* 0x000000040f0e7825 */ /* 0x100fe200078e0202 */
[----:B------:R-:W3:Y:S03]  /*0220*/  @!P0 LDG.E.EL R18, desc[UR4][R10.64] ;  /* 0x000000040a128981 */ /* 0x000ee6000c2e1900 */
[----:B------:R-:W-:Y:S01]  /*0230*/  VIADD R13, R9, 0x8 ;  /* 0x00000008090d7836 */ /* 0x000fe20000000000 */
[----:B------:R-:W3:Y:S03]  /*0240*/  @!P0 LDG.E.EL R20, desc[UR4][R10.64+0x4] ;  /* 0x000004040a148981 */ /* 0x000ee6000c2e1900 */
[----:B------:R-:W-:Y:S01]  /*0250*/  IMAD.WIDE R12, R13, 0x4, R2 ;  /* 0x000000040d0c7825 */ /* 0x000fe200078e0202 */
[----:B------:R-:W4:Y:S03]  /*0260*/  @!P0 LDG.E.EL R8, desc[UR4][R14.64] ;  /* 0x000000040e088981 */ /* 0x000f26000c2e1900 */
[----:B------:R-:W-:Y:S01]  /*0270*/  VIADD R9, R9, 0x9 ;  /* 0x0000000909097836 */ /* 0x000fe20000000000 */
[----:B------:R-:W5:Y:S01]  /*0280*/  @!P0 LDG.E.EL R19, desc[UR4][R12.64] ;  /* 0x000000040c138981 */ /* 0x000f62000c2e1900 */
[----:B-1----:R-:W-:-:S02]  /*0290*/  IMAD.MOV.U32 R4, RZ, RZ, RZ ;  /* 0x000000ffff047224 */ /* 0x002fc400078e00ff */
[----:B------:R-:W-:Y:S02]  /*02a0*/  VIADD R5, R17, 0x9 ;  /* 0x0000000911057836 */ /* 0x000fe40000000000 */
[----:B------:R-:W-:-:S04]  /*02b0*/  IMAD.WIDE R16, R9, 0x4, R2 ;  /* 0x0000000409107825 */ /* 0x000fc800078e0202 */
[----:B------:R-:W-:Y:S01]  /*02c0*/  IMAD.WIDE R2, R5, 0x4, R2 ;  /* 0x0000000405027825 */ /* 0x000fe200078e0202 */
[----:B------:R-:W5:Y:S03]  /*02d0*/  @!P0 LDG.E.EL R4, desc[UR4][R16.64] ;  /* 0x0000000410048981 */ /* 0x000f66000c2e1900 */
[----:B------:R-:W-:-:S06]  /*02e0*/  IMAD.MOV.U32 R5, RZ, RZ, RZ ;  /* 0x000000ffff057224 */ /* 0x000fcc00078e00ff */
[----:B------:R1:W5:Y:S02]  /*02f0*/  @!P0 LDG.E.EL R5, desc[UR4][R2.64] ;  /* 0x0000000402058981 */ /* 0x000364000c2e1900 */
[----:B-1----:R-:W1:Y:S02]  /*0300*/  LDC.64 R2, c[0x0][0x218] ;  /* 0x00008600ff027b82 */ /* 0x002e640000000a00 */
[----:B-1----:R-:W-:Y:S01]  /*0310*/  IMAD.WIDE R2, R0, 0x4, R2 ;  /* 0x0000000400027825 */ /* 0x002fe200078e0202 */
[C---:B--2---:R-:W-:Y:S02]  /*0320*/  FSETP.GT.AND P4, PT, R7.reuse, R6, PT ;  /* 0x000000060700720b */ /* 0x044fe40003f84000 */
[----:B------:R-:W-:Y:S02]  /*0330*/  FSETP.NAN.AND P2, PT, R7, R7, PT ;  /* 0x000000070700720b */ /* 0x000fe40003f48000 */
[----:B---3--:R-:W-:Y:S02]  /*0340*/  FSETP.GT.AND P5, PT, R20, R18, PT ;  /* 0x000000121400720b */ /* 0x008fe40003fa4000 */
[----:B----4-:R-:W-:-:S07]  /*0350*/  FSETP.NAN.AND P1, PT, R8, R8, PT ;  /* 0x000000080800720b */ /* 0x010fce0003f28000 */
[----:B------:R-:W-:Y:S02]  /*0360*/  @!P4 SEL R7, R7, R6, P2 ;  /* 0x000000060707c207 */ /* 0x000fe40001000000 */
[----:B-----5:R-:W-:Y:S02]  /*0370*/  FSETP.NAN.AND P6, PT, R19, R19, PT ;  /* 0x000000131300720b */ /* 0x020fe40003fc8000 */
[C---:B------:R-:W-:Y:S02]  /*0380*/  FSETP.NAN.AND P2, PT, R20.reuse, R20, PT ;  /* 0x000000141400720b */ /* 0x040fe40003f48000 */
[----:B------:R-:W-:Y:S02]  /*0390*/  FSETP.GEU.AND P3, PT, R7, R8, PT ;  /* 0x000000080700720b */ /* 0x000fe40003f6e000 */
[----:B------:R-:W-:Y:S02]  /*03a0*/  @!P5 SEL R20, R20, R18, P2 ;  /* 0x000000121414d207 */ /* 0x000fe40001000000 */
[----:B------:R-:W-:-:S02]  /*03b0*/  @!P1 SEL R8, R8, R7, !P3 ;  /* 0x0000000708089207 */ /* 0x000fc40005800000 */
[----:B------:R-:W-:Y:S02]  /*03c0*/  FSETP.NAN.AND P1, PT, R4, R4, PT ;  /* 0x000000040400720b */ /* 0x000fe40003f28000 */
[----:B------:R-:W-:-:S04]  /*03d0*/  FSETP.GEU.AND P2, PT, R20, R19, PT ;  /* 0x000000131400720b */ /* 0x000fc80003f4e000 */
[----:B------:R-:W-:Y:S02]  /*03e0*/  @!P6 SEL R19, R19, R20, !P2 ;  /* 0x000000141313e207 */ /* 0x000fe40005000000 */
[----:B------:R-:W-:Y:S02]  /*03f0*/  FSETP.NAN.AND P6, PT, R5, R5, PT ;  /* 0x000000050500720b */ /* 0x000fe40003fc8000 */
[----:B------:R-:W-:Y:S02]  /*0400*/  SEL R6, RZ, 0x1, !P5 ;  /* 0x00000001ff067807 */ /* 0x000fe40006800000 */
[----:B------:R-:W-:Y:S02]  /*0410*/  FSETP.GEU.AND P5, PT, R19, R4, PT ;  /* 0x000000041300720b */ /* 0x000fe40003fae000 */
[----:B------:R-:W-:Y:S02]  /*0420*/  SEL R7, RZ, 0x1, !P4 ;  /* 0x00000001ff077807 */ /* 0x000fe40006000000 */
[----:B------:R-:W-:-:S02]  /*0430*/  @!P1 SEL R4, R4, R19, !P5 ;  /* 0x0000001304049207 */ /* 0x000fc40006800000 */
[----:B------:R-:W-:Y:S02]  /*0440*/  FSETP.GEU.AND P1, PT, R8, R5, PT ;  /* 0x000000050800720b */ /* 0x000fe40003f2e000 */
[----:B------:R-:W-:Y:S02]  /*0450*/  SEL R9, R6, 0x2, P2 ;  /* 0x0000000206097807 */ /* 0x000fe40001000000 */
[----:B------:R-:W-:Y:S02]  /*0460*/  SEL R7, R7, 0x2, P3 ;  /* 0x0000000207077807 */ /* 0x000fe40001800000 */
[----:B------:R-:W-:Y:S02]  /*0470*/  @!P6 SEL R5, R5, R8, !P1 ;  /* 0x000000080505e207 */ /* 0x000fe40004800000 */
[----:B------:R-:W-:Y:S02]  /*0480*/  IADD3 R6, P2, R0, UR6, RZ ;  /* 0x0000000600067c10 */ /* 0x000fe4000ff5e0ff */
[----:B------:R-:W-:-:S02]  /*0490*/  SEL R9, R9, 0x3, P5 ;  /* 0x0000000309097807 */ /* 0x000fc40002800000 */
[----:B------:R-:W-:Y:S01]  /*04a0*/  SEL R8, R7, 0x3, P1 ;  /* 0x0000000307087807 */ /* 0x000fe20000800000 */
[----:B------:R1:W-:Y:S01]  /*04b0*/  @!P0 STG.E.64 desc[UR4][R2.64], R4 ;  /* 0x0000000402008986 */ /* 0x0003e2000c101b04 */
[----:B------:R-:W-:-:S03]  /*04c0*/  LEA.HI.X.SX32 R7, R0, UR7, 0x1, P2 ;  /* 0x0000000700077c11 */ /* 0x000fc600090f0eff */
[----:B------:R-:W-:Y:S01]  /*04d0*/  IMAD R9, R8, 0x100, R9 ;  /* 0x0000010008097824 */ /* 0x000fe200078e0209 */
[----:B------:R-:W-:Y:S06]  /*04e0*/  @P0 EXIT ;  /* 0x000000000000094d */ /* 0x000fec0003800000 */
[----:B------:R-:W-:Y:S01]  /*04f0*/  STG.E.U16 desc[UR4][R6.64], R9 ;  /* 0x0000000906007986 */ /* 0x000fe2000c101504 */
[----:B------:R-:W-:Y:S05]  /*0500*/  EXIT ;  /* 0x000000000000794d */ /* 0x000fea0003800000 */
.L_x_0:
[----:B------:R-:W-:-:S00]  /*0510*/  BRA `(.L_x_0) ;  /* 0xfffffffc00fc7947 */ /* 0x000fc0000383ffff */
[----:B------:R-:W-:-:S00]  /*0520*/  NOP ;  /* 0x0000000000007918 */ /* 0x000fc00000000000 */
        /* <DEDUP_REMOVED lines=13> */
.L_x_1:


//--------------------- .nv.constant0.triton_poi_fused_max_pool2d_with_indices_11 --------------------------
	.section	.nv.constant0.triton_poi_fused_max_pool2d_with_indices_11,"a",@progbits
	.sectionflags	@""
	.align	4
.nv.constant0.triton_poi_fused_max_pool2d_with_indices_11:
	.zero		556
